//
// Generated by NVIDIA NVVM Compiler
//
// Compiler Build ID: CL-36424714
// Cuda compilation tools, release 13.0, V13.0.88
// Based on NVVM 20.0.0
//

.version 9.0
.target sm_100
.address_size 64

	// .globl	_Z10squareFuncPfi

.visible .entry _Z10squareFuncPfi(
	.param .u64 .ptr .align 1 _Z10squareFuncPfi_param_0,
	.param .u32 _Z10squareFuncPfi_param_1
)
{
	.reg .pred 	%p<2>;
	.reg .b32 	%r<6>;
	.reg .b32 	%f<3>;
	.reg .b64 	%rd<5>;

	ld.param.u64 	%rd1, [_Z10squareFuncPfi_param_0];
	ld.param.u32 	%r2, [_Z10squareFuncPfi_param_1];
	mov.u32 	%r3, %tid.x;
	mov.u32 	%r4, %ntid.x;
	mov.u32 	%r5, %ctaid.x;
	mad.lo.s32 	%r1, %r4, %r5, %r3;
	setp.ge.s32 	%p1, %r1, %r2;
	@%p1 bra 	$L__BB0_2;
	cvta.to.global.u64 	%rd2, %rd1;
	mul.wide.s32 	%rd3, %r1, 4;
	add.s64 	%rd4, %rd2, %rd3;
	ld.global.f32 	%f1, [%rd4];
	mul.f32 	%f2, %f1, %f1;
	st.global.f32 	[%rd4], %f2;
$L__BB0_2:
	ret;

}


// ===== COMPILED SASS (sm_100) =====

	.target	sm_100

	.elftype	@"ET_EXEC"


//--------------------- .note.nv.tkinfo           --------------------------
	.section	.note.nv.tkinfo,"",@"SHT_NOTE"
	.sectionflags	@"SHF_NOTE_NV_TKINFO"
	.tkinfo
        /*0018*/ 	.word	0x00000002
        /*0030*/ 	.string	""
        /*0030*/ 	.string	"ptxas"
        /*0030*/ 	.string	"Cuda compilation tools, release 13.0, V13.0.88"
        /*0030*/ 	.string	"Build cuda_13.0.r13.0/compiler.36424714_0"
        /*0030*/ 	.string	"-arch sm_100 -m 64 "



//--------------------- .note.nv.cuinfo           --------------------------
	.section	.note.nv.cuinfo,"",@"SHT_NOTE"
	.sectionflags	@"SHF_NOTE_NV_CUINFO"
        /*0018*/ 	.short	0x0002
        /*001a*/ 	.short	0x0064
        /*001c*/ 	.short	0x0082
	.zero		2


//--------------------- .nv.info                  --------------------------
	.section	.nv.info,"",@"SHT_CUDA_INFO"
	.align	4


	//----- nvinfo : EIATTR_REGCOUNT
	.align		4
        /*0000*/ 	.byte	0x04, 0x2f
        /*0002*/ 	.short	(.L_1 - .L_0)
	.align		4
.L_0:
        /*0004*/ 	.word	index@(_Z10squareFuncPfi)
        /*0008*/ 	.word	0x00000008


	//----- nvinfo : EIATTR_FRAME_SIZE
	.align		4
.L_1:
        /*000c*/ 	.byte	0x04, 0x11
        /*000e*/ 	.short	(.L_3 - .L_2)
	.align		4
.L_2:
        /*0010*/ 	.word	index@(_Z10squareFuncPfi)
        /*0014*/ 	.word	0x00000000


	//----- nvinfo : EIATTR_MIN_STACK_SIZE
	.align		4
.L_3:
        /*0018*/ 	.byte	0x04, 0x12
        /*001a*/ 	.short	(.L_5 - .L_4)
	.align		4
.L_4:
        /*001c*/ 	.word	index@(_Z10squareFuncPfi)
        /*0020*/ 	.word	0x00000000
.L_5:


//--------------------- .nv.compat                --------------------------
	.section	.nv.compat,"",@"SHT_CUDA_COMPAT_INFO"
	.align	4
        /*0000*/ 	.byte	0x02, 0x09, 0x00, 0x00, 0x02, 0x02, 0x01, 0x00, 0x02, 0x05, 0x05, 0x00, 0x03, 0x07, 0x01, 0x01
        /*0010*/ 	.byte	0x02, 0x03, 0x00, 0x00, 0x02, 0x06, 0x01, 0x00, 0x04, 0x0b, 0x08, 0x00, 0x09, 0x00, 0x00, 0x00
        /*0020*/ 	.byte	0x00, 0x00, 0x00, 0x00


//--------------------- .nv.info._Z10squareFuncPfi --------------------------
	.section	.nv.info._Z10squareFuncPfi,"",@"SHT_CUDA_INFO"
	.sectionflags	@""
	.align	4


	//----- nvinfo : EIATTR_CUDA_API_VERSION
	.align		4
        /*0000*/ 	.byte	0x04, 0x37
        /*0002*/ 	.short	(.L_7 - .L_6)
.L_6:
        /*0004*/ 	.word	0x00000082


	//----- nvinfo : EIATTR_KPARAM_INFO
	.align		4
.L_7:
        /*0008*/ 	.byte	0x04, 0x17
        /*000a*/ 	.short	(.L_9 - .L_8)
.L_8:
        /*000c*/ 	.word	0x00000000
        /*0010*/ 	.short	0x0001
        /*0012*/ 	.short	0x0008
        /*0014*/ 	.byte	0x00, 0xf0, 0x11, 0x00


	//----- nvinfo : EIATTR_KPARAM_INFO
	.align		4
.L_9:
        /*0018*/ 	.byte	0x04, 0x17
        /*001a*/ 	.short	(.L_11 - .L_10)
.L_10:
        /*001c*/ 	.word	0x00000000
        /*0020*/ 	.short	0x0000
        /*0022*/ 	.short	0x0000
        /*0024*/ 	.byte	0x00, 0xf5, 0x21, 0x00


	//----- nvinfo : EIATTR_SPARSE_MMA_MASK
	.align		4
.L_11:
        /*0028*/ 	.byte	0x03, 0x50
        /*002a*/ 	.short	0x0000


	//----- nvinfo : EIATTR_MAXREG_COUNT
	.align		4
        /*002c*/ 	.byte	0x03, 0x1b
        /*002e*/ 	.short	0x00ff


	//----- nvinfo : EIATTR_MERCURY_ISA_VERSION
	.align		4
        /*0030*/ 	.byte	0x03, 0x5f
        /*0032*/ 	.short	0x0101


	//----- nvinfo : EIATTR_VRC_CTA_INIT_COUNT
	.align		4
        /*0034*/ 	.byte	0x02, 0x4a
	.zero		1
	.zero		1


	//----- nvinfo : EIATTR_EXIT_INSTR_OFFSETS
	.align		4
        /*0038*/ 	.byte	0x04, 0x1c
        /*003a*/ 	.short	(.L_13 - .L_12)


	//   ....[0]....
.L_12:
        /*003c*/ 	.word	0x00000070


	//   ....[1]....
        /*0040*/ 	.word	0x000000e0


	//----- nvinfo : EIATTR_CBANK_PARAM_SIZE
	.align		4
.L_13:
        /*0044*/ 	.byte	0x03, 0x19
        /*0046*/ 	.short	0x000c


	//----- nvinfo : EIATTR_PARAM_CBANK
	.align		4
        /*0048*/ 	.byte	0x04, 0x0a
        /*004a*/ 	.short	(.L_15 - .L_14)
	.align		4
.L_14:
        /*004c*/ 	.word	index@(.nv.constant0._Z10squareFuncPfi)
        /*0050*/ 	.short	0x0380
        /*0052*/ 	.short	0x000c


	//----- nvinfo : EIATTR_SW_WAR
	.align		4
.L_15:
        /*0054*/ 	.byte	0x04, 0x36
        /*0056*/ 	.short	(.L_17 - .L_16)
.L_16:
        /*0058*/ 	.word	0x00000008
.L_17:


//--------------------- .nv.callgraph             --------------------------
	.section	.nv.callgraph,"",@"SHT_CUDA_CALLGRAPH"
	.align	4
	.sectionentsize	8
	.align		4
        /*0000*/ 	.word	0x00000000
	.align		4
        /*0004*/ 	.word	0xffffffff
	.align		4
        /*0008*/ 	.word	0x00000000
	.align		4
        /*000c*/ 	.word	0xfffffffe
	.align		4
        /*0010*/ 	.word	0x00000000
	.align		4
        /*0014*/ 	.word	0xfffffffd
	.align		4
        /*0018*/ 	.word	0x00000000
	.align		4
        /*001c*/ 	.word	0xfffffffc


//--------------------- .text._Z10squareFuncPfi   --------------------------
	.section	.text._Z10squareFuncPfi,"ax",@progbits
	.align	128
        .global         _Z10squareFuncPfi
        .type           _Z10squareFuncPfi,@function
        .size           _Z10squareFuncPfi,(.L_x_1 - _Z10squareFuncPfi)
        .other          _Z10squareFuncPfi,@"STO_CUDA_ENTRY STV_DEFAULT"
_Z10squareFuncPfi:
.text._Z10squareFuncPfi:
[----:B------:R-:W-:Y:S01]  /*0000*/  LDC R1, c[0x0][0x37c] ;  /* 0x0000df00ff017b82 */ /* 0x000fe20000000800 */
[----:B------:R-:W0:Y:S01]  /*0010*/  S2R R5, SR_TID.X ;  /* 0x0000000000057919 */ /* 0x000e220000002100 */
[----:B------:R-:W0:Y:S01]  /*0020*/  LDCU UR4, c[0x0][0x360] ;  /* 0x00006c00ff0477ac */ /* 0x000e220008000800 */
[----:B------:R-:W0:Y:S01]  /*0030*/  S2R R0, SR_CTAID.X ;  /* 0x0000000000007919 */ /* 0x000e220000002500 */
[----:B------:R-:W1:Y:S01]  /*0040*/  LDCU UR5, c[0x0][0x388] ;  /* 0x00007100ff0577ac */ /* 0x000e620008000800 */
[----:B0-----:R-:W-:-:S05]  /*0050*/  IMAD R5, R0, UR4, R5 ;  /* 0x0000000400057c24 */ /* 0x001fca000f8e0205 */
[----:B-1----:R-:W-:-:S13]  /*0060*/  ISETP.GE.AND P0, PT, R5, UR5, PT ;  /* 0x0000000505007c0c */ /* 0x002fda000bf06270 */
[----:B------:R-:W-:Y:S05]  /*0070*/  @P0 EXIT ;  /* 0x000000000000094d */ /* 0x000fea0003800000 */
[----:B------:R-:W0:Y:S01]  /*0080*/  LDC.64 R2, c[0x0][0x380] ;  /* 0x0000e000ff027b82 */ /* 0x000e220000000a00 */
[----:B------:R-:W1:Y:S01]  /*0090*/  LDCU.64 UR4, c[0x0][0x358] ;  /* 0x00006b00ff0477ac */ /* 0x000e620008000a00 */
[----:B0-----:R-:W-:-:S05]  /*00a0*/  IMAD.WIDE R2, R5, 0x4, R2 ;  /* 0x0000000405027825 */ /* 0x001fca00078e0202 */
[----:B-1----:R-:W2:Y:S02]  /*00b0*/  LDG.E R0, desc[UR4][R2.64] ;  /* 0x0000000402007981 */ /* 0x002ea4000c1e1900 */
[----:B--2---:R-:W-:-:S05]  /*00c0*/  FMUL R5, R0, R0 ;  /* 0x0000000000057220 */ /* 0x004fca0000400000 */
[----:B------:R-:W-:Y:S01]  /*00d0*/  STG.E desc[UR4][R2.64], R5 ;  /* 0x0000000502007986 */ /* 0x000fe2000c101904 */
[----:B------:R-:W-:Y:S05]  /*00e0*/  EXIT ;  /* 0x000000000000794d */ /* 0x000fea0003800000 */
.L_x_0:
[----:B------:R-:W-:-:S00]  /*00f0*/  BRA `(.L_x_0) ;  /* 0xfffffffc00fc7947 */ /* 0x000fc0000383ffff */
[----:B------:R-:W-:-:S00]  /*0100*/  NOP ;  /* 0x0000000000007918 */ /* 0x000fc00000000000 */
[----:B------:R-:W-:-:S00]  /*0110*/  NOP ;  /* 0x0000000000007918 */ /* 0x000fc00000000000 */
[----:B------:R-:W-:-:S00]  /*0120*/  NOP ;  /* 0x0000000000007918 */ /* 0x000fc00000000000 */
[----:B------:R-:W-:-:S00]  /*0130*/  NOP ;  /* 0x0000000000007918 */ /* 0x000fc00000000000 */
[----:B------:R-:W-:-:S00]  /*0140*/  NOP ;  /* 0x0000000000007918 */ /* 0x000fc00000000000 */
[----:B------:R-:W-:-:S00]  /*0150*/  NOP ;  /* 0x0000000000007918 */ /* 0x000fc00000000000 */
[----:B------:R-:W-:-:S00]  /*0160*/  NOP ;  /* 0x0000000000007918 */ /* 0x000fc00000000000 */
[----:B------:R-:W-:-:S00]  /*0170*/  NOP ;  /* 0x0000000000007918 */ /* 0x000fc00000000000 */
.L_x_1:


//--------------------- .nv.shared.reserved.0     --------------------------
	.section	.nv.shared.reserved.0,"aw",@nobits
	.weak		__nv_reservedSMEM_offset_0_alias
	.size		__nv_reservedSMEM_offset_0_alias, 0, 64
	.other		__nv_reservedSMEM_offset_0_alias,@"STO_CUDA_RESERVED_SHARED STV_DEFAULT"
__nv_reservedSMEM_offset_0_alias:
	.zero		0
	.zero		64


//--------------------- .nv.constant0._Z10squareFuncPfi --------------------------
	.section	.nv.constant0._Z10squareFuncPfi,"a",@progbits
	.sectionflags	@""
	.align	4
.nv.constant0._Z10squareFuncPfi:
	.zero		908


//--------------------- SYMBOLS --------------------------

	.type		.nv.reservedSmem.offset0,@object
	.size		.nv.reservedSmem.offset0,0x4
